	.headerflags	@"EF_CUDA_TEXMODE_UNIFIED EF_CUDA_64BIT_ADDRESS EF_CUDA_ACCELERATORS EF_CUDA_SM90 EF_CUDA_VIRTUAL_SM(EF_CUDA_SM90)"
	.elftype	@"ET_EXEC"


//--------------------- .nv.info                  --------------------------
	.section	.nv.info,"",@"SHT_CUDA_INFO"
	.align	4


	//----- nvinfo : EIATTR_REGCOUNT
	.align		4
        /*0000*/ 	.byte	0x04, 0x2f
        /*0002*/ 	.short	(.L_3 - .L_2)
	.align		4
.L_2:
        /*0004*/ 	.word	index@(triton_poi_fused__native_batch_norm_legit_no_training_add_3)
        /*0008*/ 	.word	0x0000001c


	//----- nvinfo : EIATTR_MIN_STACK_SIZE
	.align		4
.L_3:
        /*000c*/ 	.byte	0x04, 0x12
        /*000e*/ 	.short	(.L_5 - .L_4)
	.align		4
.L_4:
        /*0010*/ 	.word	index@(triton_poi_fused__native_batch_norm_legit_no_training_add_3)
        /*0014*/ 	.word	0x00000000


	//----- nvinfo : EIATTR_FRAME_SIZE
	.align		4
.L_5:
        /*0018*/ 	.byte	0x04, 0x11
        /*001a*/ 	.short	(.L_7 - .L_6)
	.align		4
.L_6:
        /*001c*/ 	.word	index@(triton_poi_fused__native_batch_norm_legit_no_training_add_3)
        /*0020*/ 	.word	0x00000000


	//----- nvinfo : EIATTR_MIN_STACK_SIZE
	.align		4
.L_7:
        /*0024*/ 	.byte	0x04, 0x12
        /*0026*/ 	.short	(.L_9 - .L_8)
	.align		4
.L_8:
        /*0028*/ 	.word	index@(triton_poi_fused__native_batch_norm_legit_no_training_add_3)
        /*002c*/ 	.word	0x00000000
.L_9:


//--------------------- .nv.info.triton_poi_fused__native_batch_norm_legit_no_training_add_3 --------------------------
	.section	.nv.info.triton_poi_fused__native_batch_norm_legit_no_training_add_3,"",@"SHT_CUDA_INFO"
	.sectionflags	@""
	.align	4


	//----- nvinfo : EIATTR_CUDA_API_VERSION
	.align		4
        /*0000*/ 	.byte	0x04, 0x37
        /*0002*/ 	.short	(.L_11 - .L_10)
.L_10:
        /*0004*/ 	.word	0x0000007c


	//----- nvinfo : EIATTR_KPARAM_INFO
	.align		4
.L_11:
        /*0008*/ 	.byte	0x04, 0x17
        /*000a*/ 	.short	(.L_13 - .L_12)
.L_12:
        /*000c*/ 	.word	0x00000000
        /*0010*/ 	.short	0x000a
        /*0012*/ 	.short	0x0050
        /*0014*/ 	.byte	0x00, 0xf0, 0x11, 0x00


	//----- nvinfo : EIATTR_KPARAM_INFO
	.align		4
.L_13:
        /*0018*/ 	.byte	0x04, 0x17
        /*001a*/ 	.short	(.L_15 - .L_14)
.L_14:
        /*001c*/ 	.word	0x00000000
        /*0020*/ 	.short	0x0009
        /*0022*/ 	.short	0x0048
        /*0024*/ 	.byte	0x00, 0xf4, 0x21, 0x00


	//----- nvinfo : EIATTR_KPARAM_INFO
	.align		4
.L_15:
        /*0028*/ 	.byte	0x04, 0x17
        /*002a*/ 	.short	(.L_17 - .L_16)
.L_16:
        /*002c*/ 	.word	0x00000000
        /*0030*/ 	.short	0x0008
        /*0032*/ 	.short	0x0040
        /*0034*/ 	.byte	0x00, 0xf4, 0x21, 0x00


	//----- nvinfo : EIATTR_KPARAM_INFO
	.align		4
.L_17:
        /*0038*/ 	.byte	0x04, 0x17
        /*003a*/ 	.short	(.L_19 - .L_18)
.L_18:
        /*003c*/ 	.word	0x00000000
        /*0040*/ 	.short	0x0007
        /*0042*/ 	.short	0x0038
        /*0044*/ 	.byte	0x00, 0xf4, 0x21, 0x00


	//----- nvinfo : EIATTR_KPARAM_INFO
	.align		4
.L_19:
        /*0048*/ 	.byte	0x04, 0x17
        /*004a*/ 	.short	(.L_21 - .L_20)
.L_20:
        /*004c*/ 	.word	0x00000000
        /*0050*/ 	.short	0x0006
        /*0052*/ 	.short	0x0030
        /*0054*/ 	.byte	0x00, 0xf4, 0x21, 0x00


	//----- nvinfo : EIATTR_KPARAM_INFO
	.align		4
.L_21:
        /*0058*/ 	.byte	0x04, 0x17
        /*005a*/ 	.short	(.L_23 - .L_22)
.L_22:
        /*005c*/ 	.word	0x00000000
        /*0060*/ 	.short	0x0005
        /*0062*/ 	.short	0x0028
        /*0064*/ 	.byte	0x00, 0xf4, 0x21, 0x00


	//----- nvinfo : EIATTR_KPARAM_INFO
	.align		4
.L_23:
        /*0068*/ 	.byte	0x04, 0x17
        /*006a*/ 	.short	(.L_25 - .L_24)
.L_24:
        /*006c*/ 	.word	0x00000000
        /*0070*/ 	.short	0x0004
        /*0072*/ 	.short	0x0020
        /*0074*/ 	.byte	0x00, 0xf4, 0x21, 0x00


	//----- nvinfo : EIATTR_KPARAM_INFO
	.align		4
.L_25:
        /*0078*/ 	.byte	0x04, 0x17
        /*007a*/ 	.short	(.L_27 - .L_26)
.L_26:
        /*007c*/ 	.word	0x00000000
        /*0080*/ 	.short	0x0003
        /*0082*/ 	.short	0x0018
        /*0084*/ 	.byte	0x00, 0xf4, 0x21, 0x00


	//----- nvinfo : EIATTR_KPARAM_INFO
	.align		4
.L_27:
        /*0088*/ 	.byte	0x04, 0x17
        /*008a*/ 	.short	(.L_29 - .L_28)
.L_28:
        /*008c*/ 	.word	0x00000000
        /*0090*/ 	.short	0x0002
        /*0092*/ 	.short	0x0010
        /*0094*/ 	.byte	0x00, 0xf4, 0x21, 0x00


	//----- nvinfo : EIATTR_KPARAM_INFO
	.align		4
.L_29:
        /*0098*/ 	.byte	0x04, 0x17
        /*009a*/ 	.short	(.L_31 - .L_30)
.L_30:
        /*009c*/ 	.word	0x00000000
        /*00a0*/ 	.short	0x0001
        /*00a2*/ 	.short	0x0008
        /*00a4*/ 	.byte	0x00, 0xf4, 0x21, 0x00


	//----- nvinfo : EIATTR_KPARAM_INFO
	.align		4
.L_31:
        /*00a8*/ 	.byte	0x04, 0x17
        /*00aa*/ 	.short	(.L_33 - .L_32)
.L_32:
        /*00ac*/ 	.word	0x00000000
        /*00b0*/ 	.short	0x0000
        /*00b2*/ 	.short	0x0000
        /*00b4*/ 	.byte	0x00, 0xf4, 0x21, 0x00


	//----- nvinfo : EIATTR_SPARSE_MMA_MASK
	.align		4
.L_33:
        /*00b8*/ 	.byte	0x03, 0x50
        /*00ba*/ 	.short	0x0000


	//----- nvinfo : EIATTR_MAXREG_COUNT
	.align		4
        /*00bc*/ 	.byte	0x03, 0x1b
        /*00be*/ 	.short	0x00ff


	//----- nvinfo : EIATTR_EXIT_INSTR_OFFSETS
	.align		4
        /*00c0*/ 	.byte	0x04, 0x1c
        /*00c2*/ 	.short	(.L_35 - .L_34)


	//   ....[0]....
.L_34:
        /*00c4*/ 	.word	0x000004f0


	//----- nvinfo : EIATTR_REQNTID
	.align		4
.L_35:
        /*00c8*/ 	.byte	0x04, 0x10
        /*00ca*/ 	.short	(.L_37 - .L_36)
.L_36:
        /*00cc*/ 	.word	0x00000100
        /*00d0*/ 	.word	0x00000001
        /*00d4*/ 	.word	0x00000001


	//----- nvinfo : EIATTR_CBANK_PARAM_SIZE
	.align		4
.L_37:
        /*00d8*/ 	.byte	0x03, 0x19
        /*00da*/ 	.short	0x0054


	//----- nvinfo : EIATTR_PARAM_CBANK
	.align		4
        /*00dc*/ 	.byte	0x04, 0x0a
        /*00de*/ 	.short	(.L_39 - .L_38)
	.align		4
.L_38:
        /*00e0*/ 	.word	index@(.nv.constant0.triton_poi_fused__native_batch_norm_legit_no_training_add_3)
        /*00e4*/ 	.short	0x0210
        /*00e6*/ 	.short	0x0054


	//----- nvinfo : EIATTR_SW_WAR
	.align		4
.L_39:
        /*00e8*/ 	.byte	0x04, 0x36
        /*00ea*/ 	.short	(.L_41 - .L_40)
.L_40:
        /*00ec*/ 	.word	0x00000008
.L_41:


//--------------------- .nv.callgraph             --------------------------
	.section	.nv.callgraph,"",@"SHT_CUDA_CALLGRAPH"
	.align	4
	.sectionentsize	8
	.align		4
        /*0000*/ 	.word	0x00000000
	.align		4
        /*0004*/ 	.word	0xffffffff
	.align		4
        /*0008*/ 	.word	0x00000000
	.align		4
        /*000c*/ 	.word	0xfffffffe
	.align		4
        /*0010*/ 	.word	0x00000000
	.align		4
        /*0014*/ 	.word	0xfffffffd
	.align		4
        /*0018*/ 	.word	0x00000000
	.align		4
        /*001c*/ 	.word	0xfffffffc


//--------------------- .nv.constant4             --------------------------
	.section	.nv.constant4,"a",@progbits
	.align	8
	.align		8
.nv.constant4:
        /*0000*/ 	.dword	_$_str
	.align		8
        /*0008*/ 	.dword	_$_str_$_2


//--------------------- .text.triton_poi_fused__native_batch_norm_legit_no_training_add_3 --------------------------
	.section	.text.triton_poi_fused__native_batch_norm_legit_no_training_add_3,"ax",@progbits
	.align	128
        .global         triton_poi_fused__native_batch_norm_legit_no_training_add_3
        .type           triton_poi_fused__native_batch_norm_legit_no_training_add_3,@function
        .size           triton_poi_fused__native_batch_norm_legit_no_training_add_3,(.L_x_1 - triton_poi_fused__native_batch_norm_legit_no_training_add_3)
        .other          triton_poi_fused__native_batch_norm_legit_no_training_add_3,@"STO_CUDA_ENTRY STV_DEFAULT"
triton_poi_fused__native_batch_norm_legit_no_training_add_3:
.text.triton_poi_fused__native_batch_norm_legit_no_training_add_3:
[----:B------:R-:W-:Y:S01]  /*0000*/  LDC R1, c[0x0][0x28] ;  /* 0x00000a00ff017b82 */ /* 0x000fe20000000800 */
[----:B------:R-:W1:Y:S01]  /*0010*/  S2R R0, SR_TID.X ;  /* 0x0000000000007919 */ /* 0x000e620000002100 */
[----:B------:R-:W-:-:S06]  /*0020*/  HFMA2.MMA R2, -RZ, RZ, 0, 0 ;  /* 0x00000000ff027435 */ /* 0x000fcc00000001ff */
[----:B------:R-:W2:Y:S01]  /*0030*/  LDC.64 R6, c[0x0][0x220] ;  /* 0x00008800ff067b82 */ /* 0x000ea20000000a00 */
[----:B------:R-:W-:Y:S01]  /*0040*/  ULDC.64 UR4, c[0x0][0x208] ;  /* 0x0000820000047ab9 */ /* 0x000fe20000000a00 */
[----:B------:R-:W3:Y:S06]  /*0050*/  S2R R3, SR_CTAID.X ;  /* 0x0000000000037919 */ /* 0x000eec0000002500 */
[----:B------:R-:W4:Y:S08]  /*0060*/  LDC.64 R20, c[0x0][0x248] ;  /* 0x00009200ff147b82 */ /* 0x000f300000000a00 */
[----:B------:R-:W5:Y:S08]  /*0070*/  LDC.64 R18, c[0x0][0x218] ;  /* 0x00008600ff127b82 */ /* 0x000f700000000a00 */
[----:B------:R-:W4:Y:S01]  /*0080*/  LDC.64 R16, c[0x0][0x228] ;  /* 0x00008a00ff107b82 */ /* 0x000f220000000a00 */
[----:B-1----:R-:W-:-:S07]  /*0090*/  SHF.L.U32 R0, R0, 0x1, RZ ;  /* 0x0000000100007819 */ /* 0x002fce00000006ff */
[----:B------:R-:W1:Y:S01]  /*00a0*/  LDC.64 R14, c[0x0][0x230] ;  /* 0x00008c00ff0e7b82 */ /* 0x000e620000000a00 */
[----:B------:R-:W-:-:S04]  /*00b0*/  LOP3.LUT R0, R0, 0x1fe, RZ, 0xc0, !PT ;  /* 0x000001fe00007812 */ /* 0x000fc800078ec0ff */
[----:B---3--:R-:W-:-:S03]  /*00c0*/  LEA R3, R3, R0, 0x9 ;  /* 0x0000000003037211 */ /* 0x008fc600078e48ff */
[----:B------:R-:W3:Y:S02]  /*00d0*/  LDC.64 R12, c[0x0][0x238] ;  /* 0x00008e00ff0c7b82 */ /* 0x000ee40000000a00 */
[----:B------:R-:W-:-:S05]  /*00e0*/  IMAD.HI R0, R3, -0x6e5d4c3b, R2 ;  /* 0x91a2b3c503007827 */ /* 0x000fca00078e0202 */
[----:B------:R-:W-:Y:S01]  /*00f0*/  SHF.R.U32.HI R5, RZ, 0x1f, R0 ;  /* 0x0000001fff057819 */ /* 0x000fe20000011600 */
[----:B------:R-:W1:Y:S03]  /*0100*/  LDC.64 R8, c[0x0][0x240] ;  /* 0x00009000ff087b82 */ /* 0x000e660000000a00 */
[----:B------:R-:W-:-:S04]  /*0110*/  LEA.HI.SX32 R5, R0, R5, 0x17 ;  /* 0x0000000500057211 */ /* 0x000fc800078fbaff */
[----:B------:R-:W-:-:S04]  /*0120*/  LEA.HI R0, R5, R5, RZ, 0x8 ;  /* 0x0000000505007211 */ /* 0x000fc800078f40ff */
[----:B------:R-:W-:-:S04]  /*0130*/  LOP3.LUT R0, R0, 0xffffff00, RZ, 0xc0, !PT ;  /* 0xffffff0000007812 */ /* 0x000fc800078ec0ff */
[----:B------:R-:W-:Y:S02]  /*0140*/  IADD3 R11, R5, -R0, RZ ;  /* 0x80000000050b7210 */ /* 0x000fe40007ffe0ff */
[----:B------:R-:W1:Y:S03]  /*0150*/  LDC.64 R4, c[0x0][0x210] ;  /* 0x00008400ff047b82 */ /* 0x000e660000000a00 */
[----:B--2---:R-:W-:-:S05]  /*0160*/  IMAD.WIDE R6, R11, 0x4, R6 ;  /* 0x000000040b067825 */ /* 0x004fca00078e0206 */
[----:B------:R2:W3:Y:S01]  /*0170*/  LDG.E.EL R0, desc[UR4][R6.64] ;  /* 0x0000000406007981 */ /* 0x0004e2000c2e1900 */
[----:B----4-:R-:W-:-:S05]  /*0180*/  IMAD.WIDE R20, R11, 0x4, R20 ;  /* 0x000000040b147825 */ /* 0x010fca00078e0214 */
[----:B------:R4:W3:Y:S01]  /*0190*/  LDG.E.EL R2, desc[UR4][R20.64] ;  /* 0x0000000414027981 */ /* 0x0008e2000c2e1900 */
[----:B-----5:R-:W-:Y:S01]  /*01a0*/  IMAD.WIDE R18, R11, 0x4, R18 ;  /* 0x000000040b127825 */ /* 0x020fe200078e0212 */
[----:B--2---:R-:W2:Y:S04]  /*01b0*/  LDC.64 R6, c[0x0][0x250] ;  /* 0x00009400ff067b82 */ /* 0x004ea80000000a00 */
[----:B------:R5:W3:Y:S01]  /*01c0*/  LDG.E.EL R10, desc[UR4][R18.64] ;  /* 0x00000004120a7981 */ /* 0x000ae2000c2e1900 */
[----:B01----:R-:W-:-:S06]  /*01d0*/  IMAD.WIDE R4, R3, 0x4, R4 ;  /* 0x0000000403047825 */ /* 0x003fcc00078e0204 */
[----:B------:R-:W3:Y:S01]  /*01e0*/  LDG.E.64 R4, desc[UR4][R4.64] ;  /* 0x0000000404047981 */ /* 0x000ee2000c1e1b00 */
[----:B------:R-:W-:-:S04]  /*01f0*/  IMAD.WIDE R16, R11, 0x4, R16 ;  /* 0x000000040b107825 */ /* 0x000fc800078e0210 */
[----:B----4-:R-:W-:Y:S02]  /*0200*/  IMAD.WIDE R20, R11, 0x4, R14 ;  /* 0x000000040b147825 */ /* 0x010fe400078e020e */
[----:B------:R-:W4:Y:S02]  /*0210*/  LDG.E.EL R14, desc[UR4][R16.64] ;  /* 0x00000004100e7981 */ /* 0x000f24000c2e1900 */
[----:B---3--:R-:W-:Y:S02]  /*0220*/  IMAD.WIDE R22, R3, 0x4, R12 ;  /* 0x0000000403167825 */ /* 0x008fe400078e020c */
[----:B------:R-:W4:Y:S02]  /*0230*/  LDG.E.EL R13, desc[UR4][R20.64] ;  /* 0x00000004140d7981 */ /* 0x000f24000c2e1900 */
[C---:B------:R-:W-:Y:S02]  /*0240*/  IMAD.WIDE R24, R11.reuse, 0x4, R8 ;  /* 0x000000040b187825 */ /* 0x040fe400078e0208 */
[----:B------:R-:W3:Y:S04]  /*0250*/  LDG.E.64 R8, desc[UR4][R22.64] ;  /* 0x0000000416087981 */ /* 0x000ee8000c1e1b00 */
[----:B------:R-:W3:Y:S01]  /*0260*/  LDG.E.EL R12, desc[UR4][R24.64] ;  /* 0x00000004180c7981 */ /* 0x000ee2000c2e1900 */
[----:B--2---:R-:W-:-:S05]  /*0270*/  IMAD.WIDE R6, R11, 0x4, R6 ;  /* 0x000000040b067825 */ /* 0x004fca00078e0206 */
[----:B------:R0:W2:Y:S01]  /*0280*/  LDG.E.EL R11, desc[UR4][R6.64] ;  /* 0x00000004060b7981 */ /* 0x0000a2000c2e1900 */
[----:B-----5:R-:W-:Y:S01]  /*0290*/  MOV R18, 0x3e800000 ;  /* 0x3e80000000127802 */ /* 0x020fe20000000f00 */
[----:B0-----:R-:W0:Y:S02]  /*02a0*/  LDC.64 R6, c[0x0][0x258] ;  /* 0x00009600ff067b82 */ /* 0x001e240000000a00 */
[----:B0-----:R-:W-:-:S04]  /*02b0*/  IMAD.WIDE R6, R3, 0x4, R6 ;  /* 0x0000000403067825 */ /* 0x001fc800078e0206 */
[----:B------:R-:W-:-:S04]  /*02c0*/  FADD R0, R0, 9.9999997473787516356e-06 ;  /* 0x3727c5ac00007421 */ /* 0x000fc80000000000 */
[----:B------:R-:W0:Y:S01]  /*02d0*/  MUFU.SQRT R15, R0 ;  /* 0x00000000000f7308 */ /* 0x000e220000002000 */
[----:B------:R-:W-:-:S07]  /*02e0*/  FADD R2, R2, 9.9999997473787516356e-06 ;  /* 0x3727c5ac02027421 */ /* 0x000fce0000000000 */
[----:B------:R-:W1:Y:S01]  /*02f0*/  MUFU.SQRT R16, R2 ;  /* 0x0000000200107308 */ /* 0x000e620000002000 */
[C---:B0-----:R-:W-:Y:S02]  /*0300*/  FSETP.GT.AND P0, PT, R15.reuse, 8.50705917302346158658e+37, PT ;  /* 0x7e8000000f00780b */ /* 0x041fe40003f04000 */
[----:B------:R-:W-:Y:S02]  /*0310*/  FSETP.GEU.AND P2, PT, R15, 1.175494350822287508e-38, PT ;  /* 0x008000000f00780b */ /* 0x000fe40003f4e000 */
[----:B-1----:R-:W-:-:S09]  /*0320*/  FSETP.GT.AND P1, PT, R16, 8.50705917302346158658e+37, PT ;  /* 0x7e8000001000780b */ /* 0x002fd20003f24000 */
[----:B------:R-:W-:Y:S01]  /*0330*/  @P0 FMUL R15, R15, 0.25 ;  /* 0x3e8000000f0f0820 */ /* 0x000fe20000400000 */
[----:B------:R-:W-:-:S03]  /*0340*/  FSETP.GEU.AND P3, PT, R16, 1.175494350822287508e-38, PT ;  /* 0x008000001000780b */ /* 0x000fc60003f6e000 */
[----:B------:R-:W-:-:S06]  /*0350*/  @!P2 FMUL R15, R15, 16777216 ;  /* 0x4b8000000f0fa820 */ /* 0x000fcc0000400000 */
[----:B------:R-:W0:Y:S01]  /*0360*/  MUFU.RCP R15, R15 ;  /* 0x0000000f000f7308 */ /* 0x000e220000001000 */
[----:B------:R-:W-:Y:S01]  /*0370*/  FSEL R0, R18, 1, P0 ;  /* 0x3f80000012007808 */ /* 0x000fe20000000000 */
[----:B------:R-:W-:-:S04]  /*0380*/  @P1 FMUL R16, R16, 0.25 ;  /* 0x3e80000010101820 */ /* 0x000fc80000400000 */
[----:B------:R-:W-:Y:S01]  /*0390*/  @!P3 FMUL R16, R16, 16777216 ;  /* 0x4b8000001010b820 */ /* 0x000fe20000400000 */
[----:B------:R-:W-:Y:S01]  /*03a0*/  @!P2 FMUL R0, R0, 16777216 ;  /* 0x4b8000000000a820 */ /* 0x000fe20000400000 */
[--C-:B------:R-:W-:Y:S01]  /*03b0*/  FADD R17, R4, -R10.reuse ;  /* 0x8000000a04117221 */ /* 0x100fe20000000000 */
[----:B------:R-:W-:-:S03]  /*03c0*/  FADD R5, R5, -R10 ;  /* 0x8000000a05057221 */ /* 0x000fc60000000000 */
[----:B------:R-:W1:Y:S01]  /*03d0*/  MUFU.RCP R16, R16 ;  /* 0x0000001000107308 */ /* 0x000e620000001000 */
[----:B0-----:R-:W-:-:S04]  /*03e0*/  FMUL R0, R15, R0 ;  /* 0x000000000f007220 */ /* 0x001fc80000400000 */
[C---:B------:R-:W-:Y:S01]  /*03f0*/  FMUL R17, R0.reuse, R17 ;  /* 0x0000001100117220 */ /* 0x040fe20000400000 */
[----:B------:R-:W-:Y:S01]  /*0400*/  FMUL R0, R0, R5 ;  /* 0x0000000500007220 */ /* 0x000fe20000400000 */
[----:B------:R-:W-:Y:S02]  /*0410*/  FSEL R5, R18, 1, P1 ;  /* 0x3f80000012057808 */ /* 0x000fe40000800000 */
[C-C-:B----4-:R-:W-:Y:S01]  /*0420*/  FFMA R17, R14.reuse, R17, R13.reuse ;  /* 0x000000110e117223 */ /* 0x150fe2000000000d */
[----:B------:R-:W-:Y:S02]  /*0430*/  FFMA R0, R14, R0, R13 ;  /* 0x000000000e007223 */ /* 0x000fe4000000000d */
[----:B------:R-:W-:Y:S01]  /*0440*/  @!P3 FMUL R5, R5, 16777216 ;  /* 0x4b8000000505b820 */ /* 0x000fe20000400000 */
[----:B---3--:R-:W-:Y:S01]  /*0450*/  FADD R17, R8, R17 ;  /* 0x0000001108117221 */ /* 0x008fe20000000000 */
[----:B------:R-:W-:Y:S02]  /*0460*/  FADD R9, R9, R0 ;  /* 0x0000000009097221 */ /* 0x000fe40000000000 */
[----:B-1----:R-:W-:Y:S01]  /*0470*/  FMUL R0, R16, R5 ;  /* 0x0000000510007220 */ /* 0x002fe20000400000 */
[C---:B------:R-:W-:Y:S01]  /*0480*/  FADD R17, -R12.reuse, R17 ;  /* 0x000000110c117221 */ /* 0x040fe20000000100 */
[----:B------:R-:W-:-:S03]  /*0490*/  FADD R9, -R12, R9 ;  /* 0x000000090c097221 */ /* 0x000fc60000000100 */
[-C--:B------:R-:W-:Y:S01]  /*04a0*/  FMUL R2, R17, R0.reuse ;  /* 0x0000000011027220 */ /* 0x080fe20000400000 */
[----:B------:R-:W-:-:S03]  /*04b0*/  FMUL R0, R9, R0 ;  /* 0x0000000009007220 */ /* 0x000fc60000400000 */
[C---:B--2---:R-:W-:Y:S01]  /*04c0*/  FMUL R2, R11.reuse, R2 ;  /* 0x000000020b027220 */ /* 0x044fe20000400000 */
[----:B------:R-:W-:-:S05]  /*04d0*/  FMUL R3, R11, R0 ;  /* 0x000000000b037220 */ /* 0x000fca0000400000 */
[----:B------:R-:W-:Y:S01]  /*04e0*/  STG.E.64 desc[UR4][R6.64], R2 ;  /* 0x0000000206007986 */ /* 0x000fe2000c101b04 */
[----:B------:R-:W-:Y:S05]  /*04f0*/  EXIT ;  /* 0x000000000000794d */ /* 0x000fea0003800000 */
.L_x_0:
[----:B------:R-:W-:-:S00]  /*0500*/  BRA `(.L_x_0) ;  /* 0xfffffffc00fc7947 */ /* 0x000fc0000383ffff */
[----:B------:R-:W-:-:S00]  /*0510*/  NOP ;  /* 0x0000000000007918 */ /* 0x000fc00000000000 */
        /* <DEDUP_REMOVED lines=14> */
.L_x_1:


//--------------------- .nv.global.init           --------------------------
	.section	.nv.global.init,"aw",@progbits
.nv.global.init:
	.type		_$_str,@object
	.size		_$_str,(_$_str_$_2 - _$_str)
_$_str:
        /*0000*/ 	.byte	0x5f, 0x5f, 0x43, 0x55, 0x44, 0x41, 0x5f, 0x46, 0x54, 0x5a, 0x00
	.type		_$_str_$_2,@object
	.size		_$_str_$_2,(.L_1 - _$_str_$_2)
_$_str_$_2:
        /*000b*/ 	.byte	0x5f, 0x5f, 0x43, 0x55, 0x44, 0x41, 0x5f, 0x50, 0x52, 0x45, 0x43, 0x5f, 0x53, 0x51, 0x52, 0x54
        /*001b*/ 	.byte	0x00
.L_1:


//--------------------- .nv.constant0.triton_poi_fused__native_batch_norm_legit_no_training_add_3 --------------------------
	.section	.nv.constant0.triton_poi_fused__native_batch_norm_legit_no_training_add_3,"a",@progbits
	.sectionflags	@""
	.align	4
.nv.constant0.triton_poi_fused__native_batch_norm_legit_no_training_add_3:
	.zero		612
